	.headerflags	@"EF_CUDA_TEXMODE_UNIFIED EF_CUDA_64BIT_ADDRESS EF_CUDA_ACCELERATORS EF_CUDA_SM90 EF_CUDA_VIRTUAL_SM(EF_CUDA_SM90)"
	.elftype	@"ET_EXEC"


//--------------------- .nv.info                  --------------------------
	.section	.nv.info,"",@"SHT_CUDA_INFO"
	.align	4


	//----- nvinfo : EIATTR_REGCOUNT
	.align		4
        /*0000*/ 	.byte	0x04, 0x2f
        /*0002*/ 	.short	(.L_1 - .L_0)
	.align		4
.L_0:
        /*0004*/ 	.word	index@(triton_poi_fused_convolution_div_max_pool2d_with_indices_relu_sub_26)
        /*0008*/ 	.word	0x00000020


	//----- nvinfo : EIATTR_MIN_STACK_SIZE
	.align		4
.L_1:
        /*000c*/ 	.byte	0x04, 0x12
        /*000e*/ 	.short	(.L_3 - .L_2)
	.align		4
.L_2:
        /*0010*/ 	.word	index@(triton_poi_fused_convolution_div_max_pool2d_with_indices_relu_sub_26)
        /*0014*/ 	.word	0x00000000


	//----- nvinfo : EIATTR_FRAME_SIZE
	.align		4
.L_3:
        /*0018*/ 	.byte	0x04, 0x11
        /*001a*/ 	.short	(.L_5 - .L_4)
	.align		4
.L_4:
        /*001c*/ 	.word	index@(triton_poi_fused_convolution_div_max_pool2d_with_indices_relu_sub_26)
        /*0020*/ 	.word	0x00000000


	//----- nvinfo : EIATTR_MIN_STACK_SIZE
	.align		4
.L_5:
        /*0024*/ 	.byte	0x04, 0x12
        /*0026*/ 	.short	(.L_7 - .L_6)
	.align		4
.L_6:
        /*0028*/ 	.word	index@(triton_poi_fused_convolution_div_max_pool2d_with_indices_relu_sub_26)
        /*002c*/ 	.word	0x00000000
.L_7:


//--------------------- .nv.info.triton_poi_fused_convolution_div_max_pool2d_with_indices_relu_sub_26 --------------------------
	.section	.nv.info.triton_poi_fused_convolution_div_max_pool2d_with_indices_relu_sub_26,"",@"SHT_CUDA_INFO"
	.sectionflags	@""
	.align	4


	//----- nvinfo : EIATTR_CUDA_API_VERSION
	.align		4
        /*0000*/ 	.byte	0x04, 0x37
        /*0002*/ 	.short	(.L_9 - .L_8)
.L_8:
        /*0004*/ 	.word	0x0000007c


	//----- nvinfo : EIATTR_KPARAM_INFO
	.align		4
.L_9:
        /*0008*/ 	.byte	0x04, 0x17
        /*000a*/ 	.short	(.L_11 - .L_10)
.L_10:
        /*000c*/ 	.word	0x00000000
        /*0010*/ 	.short	0x0004
        /*0012*/ 	.short	0x001c
        /*0014*/ 	.byte	0x00, 0xf0, 0x11, 0x00


	//----- nvinfo : EIATTR_KPARAM_INFO
	.align		4
.L_11:
        /*0018*/ 	.byte	0x04, 0x17
        /*001a*/ 	.short	(.L_13 - .L_12)
.L_12:
        /*001c*/ 	.word	0x00000000
        /*0020*/ 	.short	0x0003
        /*0022*/ 	.short	0x0018
        /*0024*/ 	.byte	0x00, 0xf0, 0x11, 0x00


	//----- nvinfo : EIATTR_KPARAM_INFO
	.align		4
.L_13:
        /*0028*/ 	.byte	0x04, 0x17
        /*002a*/ 	.short	(.L_15 - .L_14)
.L_14:
        /*002c*/ 	.word	0x00000000
        /*0030*/ 	.short	0x0002
        /*0032*/ 	.short	0x0010
        /*0034*/ 	.byte	0x00, 0xf4, 0x21, 0x00


	//----- nvinfo : EIATTR_KPARAM_INFO
	.align		4
.L_15:
        /*0038*/ 	.byte	0x04, 0x17
        /*003a*/ 	.short	(.L_17 - .L_16)
.L_16:
        /*003c*/ 	.word	0x00000000
        /*0040*/ 	.short	0x0001
        /*0042*/ 	.short	0x0008
        /*0044*/ 	.byte	0x00, 0xf4, 0x21, 0x00


	//----- nvinfo : EIATTR_KPARAM_INFO
	.align		4
.L_17:
        /*0048*/ 	.byte	0x04, 0x17
        /*004a*/ 	.short	(.L_19 - .L_18)
.L_18:
        /*004c*/ 	.word	0x00000000
        /*0050*/ 	.short	0x0000
        /*0052*/ 	.short	0x0000
        /*0054*/ 	.byte	0x00, 0xf4, 0x21, 0x00


	//----- nvinfo : EIATTR_SPARSE_MMA_MASK
	.align		4
.L_19:
        /*0058*/ 	.byte	0x03, 0x50
        /*005a*/ 	.short	0x0000


	//----- nvinfo : EIATTR_MAXREG_COUNT
	.align		4
        /*005c*/ 	.byte	0x03, 0x1b
        /*005e*/ 	.short	0x00ff


	//----- nvinfo : EIATTR_EXIT_INSTR_OFFSETS
	.align		4
        /*0060*/ 	.byte	0x04, 0x1c
        /*0062*/ 	.short	(.L_21 - .L_20)


	//   ....[0]....
.L_20:
        /*0064*/ 	.word	0x000006a0


	//   ....[1]....
        /*0068*/ 	.word	0x00000730


	//----- nvinfo : EIATTR_REQNTID
	.align		4
.L_21:
        /*006c*/ 	.byte	0x04, 0x10
        /*006e*/ 	.short	(.L_23 - .L_22)
.L_22:
        /*0070*/ 	.word	0x00000080
        /*0074*/ 	.word	0x00000001
        /*0078*/ 	.word	0x00000001


	//----- nvinfo : EIATTR_CBANK_PARAM_SIZE
	.align		4
.L_23:
        /*007c*/ 	.byte	0x03, 0x19
        /*007e*/ 	.short	0x0020


	//----- nvinfo : EIATTR_PARAM_CBANK
	.align		4
        /*0080*/ 	.byte	0x04, 0x0a
        /*0082*/ 	.short	(.L_25 - .L_24)
	.align		4
.L_24:
        /*0084*/ 	.word	index@(.nv.constant0.triton_poi_fused_convolution_div_max_pool2d_with_indices_relu_sub_26)
        /*0088*/ 	.short	0x0210
        /*008a*/ 	.short	0x0020


	//----- nvinfo : EIATTR_SW_WAR
	.align		4
.L_25:
        /*008c*/ 	.byte	0x04, 0x36
        /*008e*/ 	.short	(.L_27 - .L_26)
.L_26:
        /*0090*/ 	.word	0x00000008
.L_27:


//--------------------- .nv.callgraph             --------------------------
	.section	.nv.callgraph,"",@"SHT_CUDA_CALLGRAPH"
	.align	4
	.sectionentsize	8
	.align		4
        /*0000*/ 	.word	0x00000000
	.align		4
        /*0004*/ 	.word	0xffffffff
	.align		4
        /*0008*/ 	.word	0x00000000
	.align		4
        /*000c*/ 	.word	0xfffffffe
	.align		4
        /*0010*/ 	.word	0x00000000
	.align		4
        /*0014*/ 	.word	0xfffffffd
	.align		4
        /*0018*/ 	.word	0x00000000
	.align		4
        /*001c*/ 	.word	0xfffffffc


//--------------------- .text.triton_poi_fused_convolution_div_max_pool2d_with_indices_relu_sub_26 --------------------------
	.section	.text.triton_poi_fused_convolution_div_max_pool2d_with_indices_relu_sub_26,"ax",@progbits
	.sectionflags	@"SHF_BARRIERS=1"
	.align	128
        .global         triton_poi_fused_convolution_div_max_pool2d_with_indices_relu_sub_26
        .type           triton_poi_fused_convolution_div_max_pool2d_with_indices_relu_sub_26,@function
        .size           triton_poi_fused_convolution_div_max_pool2d_with_indices_relu_sub_26,(.L_x_1 - triton_poi_fused_convolution_div_max_pool2d_with_indices_relu_sub_26)
        .other          triton_poi_fused_convolution_div_max_pool2d_with_indices_relu_sub_26,@"STO_CUDA_ENTRY STV_DEFAULT"
triton_poi_fused_convolution_div_max_pool2d_with_indices_relu_sub_26:
.text.triton_poi_fused_convolution_div_max_pool2d_with_indices_relu_sub_26:
[----:B------:R-:W0:Y:S02]  /*0000*/  LDC R1, c[0x0][0x28] ;  /* 0x00000a00ff017b82 */ /* 0x000e240000000800 */
[----:B------:R-:W1:Y:S01]  /*0010*/  S2R R0, SR_CTAID.Y ;  /* 0x0000000000007919 */ /* 0x000e620000002600 */
[----:B------:R-:W2:Y:S01]  /*0020*/  LDC.64 R6, c[0x0][0x210] ;  /* 0x00008400ff067b82 */ /* 0x000ea20000000a00 */
[----:B------:R-:W-:Y:S01]  /*0030*/  ULDC.64 UR6, c[0x0][0x208] ;  /* 0x0000820000067ab9 */ /* 0x000fe20000000a00 */
[----:B------:R-:W3:Y:S01]  /*0040*/  S2R R16, SR_TID.X ;  /* 0x0000000000107919 */ /* 0x000ee20000002100 */
[----:B------:R-:W4:Y:S01]  /*0050*/  S2R R17, SR_CTAID.X ;  /* 0x0000000000117919 */ /* 0x000f220000002500 */
[----:B-1----:R-:W-:Y:S01]  /*0060*/  IMAD.SHL.U32 R3, R0, 0x20, RZ ;  /* 0x0000002000037824 */ /* 0x002fe200078e00ff */
[----:B------:R-:W-:Y:S01]  /*0070*/  SHF.R.S32.HI R5, RZ, 0x1a, R0 ;  /* 0x0000001aff057819 */ /* 0x000fe20000011400 */
[----:B---3--:R-:W-:-:S03]  /*0080*/  IMAD.SHL.U32 R2, R16, 0x4, RZ ;  /* 0x0000000410027824 */ /* 0x008fc600078e00ff */
[----:B------:R-:W-:Y:S02]  /*0090*/  SGXT R5, R5, 0x1 ;  /* 0x000000010505781a */ /* 0x000fe40000000200 */
[----:B------:R-:W-:Y:S01]  /*00a0*/  SHF.R.U32.HI R10, RZ, 0x3, R16 ;  /* 0x00000003ff0a7819 */ /* 0x000fe20000011610 */
[----:B----4-:R-:W-:Y:S01]  /*00b0*/  IMAD.SHL.U32 R17, R17, 0x20, RZ ;  /* 0x0000002011117824 */ /* 0x010fe200078e00ff */
[----:B------:R-:W-:-:S04]  /*00c0*/  LOP3.LUT R0, R3, 0x1c, R2, 0xf8, !PT ;  /* 0x0000001c03007812 */ /* 0x000fc800078ef802 */
[----:B------:R-:W-:Y:S02]  /*00d0*/  LEA.HI R8, R5, R0, RZ, 0x8 ;  /* 0x0000000005087211 */ /* 0x000fe400078f40ff */
[----:B------:R-:W1:Y:S02]  /*00e0*/  LDC.64 R4, c[0x0][0x218] ;  /* 0x00008600ff047b82 */ /* 0x000e640000000a00 */
[C---:B------:R-:W-:Y:S01]  /*00f0*/  LOP3.LUT R9, R8.reuse, 0xffffff00, RZ, 0xc0, !PT ;  /* 0xffffff0008097812 */ /* 0x040fe200078ec0ff */
[----:B------:R-:W-:-:S04]  /*0100*/  IMAD.SHL.U32 R8, R8, 0x100, RZ ;  /* 0x0000010008087824 */ /* 0x000fc800078e00ff */
[----:B------:R-:W-:Y:S01]  /*0110*/  IMAD.IADD R13, R0, 0x1, -R9 ;  /* 0x00000001000d7824 */ /* 0x000fe200078e0a09 */
[----:B------:R-:W-:Y:S02]  /*0120*/  SGXT.U32 R0, R10, 0x4 ;  /* 0x000000040a00781a */ /* 0x000fe40000000000 */
[----:B------:R-:W-:Y:S02]  /*0130*/  LOP3.LUT R10, R8, 0xffff0000, RZ, 0xc0, !PT ;  /* 0xffff0000080a7812 */ /* 0x000fe400078ec0ff */
[----:B------:R-:W-:Y:S02]  /*0140*/  LOP3.LUT R8, R17, R0, RZ, 0xfc, !PT ;  /* 0x0000000011087212 */ /* 0x000fe400078efcff */
[----:B------:R-:W-:Y:S01]  /*0150*/  LOP3.LUT R9, R17, 0x10, R0, 0xfe, !PT ;  /* 0x0000001011097812 */ /* 0x000fe200078efe00 */
[----:B------:R-:W-:Y:S01]  /*0160*/  IMAD.IADD R10, R13, 0x1, R10 ;  /* 0x000000010d0a7824 */ /* 0x000fe200078e020a */
[C---:B------:R-:W-:Y:S02]  /*0170*/  ISETP.GE.AND P0, PT, R8.reuse, 0x100, PT ;  /* 0x000001000800780c */ /* 0x040fe40003f06270 */
[----:B------:R-:W-:Y:S01]  /*0180*/  ISETP.GE.AND P1, PT, R9, 0x100, PT ;  /* 0x000001000900780c */ /* 0x000fe20003f26270 */
[----:B------:R-:W-:-:S02]  /*0190*/  IMAD R19, R8, 0x100, R10 ;  /* 0x0000010008137824 */ /* 0x000fc400078e020a */
[----:B------:R-:W-:Y:S01]  /*01a0*/  IMAD R23, R9, 0x100, R10 ;  /* 0x0000010009177824 */ /* 0x000fe200078e020a */
[----:B------:R-:W-:Y:S02]  /*01b0*/  CS2R R8, SRZ ;  /* 0x0000000000087805 */ /* 0x000fe4000001ff00 */
[----:B------:R-:W-:Y:S01]  /*01c0*/  CS2R R10, SRZ ;  /* 0x00000000000a7805 */ /* 0x000fe2000001ff00 */
[----:B-1----:R-:W-:Y:S01]  /*01d0*/  IMAD.WIDE R12, R13, 0x4, R4 ;  /* 0x000000040d0c7825 */ /* 0x002fe200078e0204 */
[----:B------:R-:W-:-:S03]  /*01e0*/  CS2R R4, SRZ ;  /* 0x0000000000047805 */ /* 0x000fc6000001ff00 */
[--C-:B--2---:R-:W-:Y:S02]  /*01f0*/  IMAD.WIDE R18, R19, 0x4, R6.reuse ;  /* 0x0000000413127825 */ /* 0x104fe400078e0206 */
[----:B------:R-:W2:Y:S02]  /*0200*/  LDG.E.EL.128 R12, desc[UR6][R12.64] ;  /* 0x000000060c0c7981 */ /* 0x000ea4000c2e1d00 */
[----:B------:R-:W-:Y:S01]  /*0210*/  IMAD.WIDE R22, R23, 0x4, R6 ;  /* 0x0000000417167825 */ /* 0x000fe200078e0206 */
[----:B------:R-:W-:Y:S01]  /*0220*/  CS2R R6, SRZ ;  /* 0x0000000000067805 */ /* 0x000fe2000001ff00 */
[----:B------:R1:W2:Y:S05]  /*0230*/  @!P0 LDG.E.EL.128 R8, desc[UR6][R18.64] ;  /* 0x0000000612088981 */ /* 0x0002aa000c2e1d00 */
[----:B------:R-:W3:Y:S01]  /*0240*/  @!P1 LDG.E.EL.128 R4, desc[UR6][R22.64] ;  /* 0x0000000616049981 */ /* 0x000ee2000c2e1d00 */
[----:B------:R-:W4:Y:S01]  /*0250*/  S2UR UR5, SR_CgaCtaId ;  /* 0x00000000000579c3 */ /* 0x000f220000008800 */
[----:B------:R-:W-:Y:S01]  /*0260*/  IMAD.SHL.U32 R16, R16, 0x80, RZ ;  /* 0x0000008010107824 */ /* 0x000fe200078e00ff */
[----:B------:R-:W-:-:S04]  /*0270*/  UMOV UR4, 0x400 ;  /* 0x0000040000047882 */ /* 0x000fc80000000000 */
[----:B------:R-:W-:-:S04]  /*0280*/  LOP3.LUT R21, R16, 0x380, RZ, 0xc0, !PT ;  /* 0x0000038010157812 */ /* 0x000fc800078ec0ff */
[C---:B------:R-:W-:Y:S02]  /*0290*/  LOP3.LUT R24, R21.reuse, R0, RZ, 0xfc, !PT ;  /* 0x0000000015187212 */ /* 0x040fe400078efcff */
[C---:B------:R-:W-:Y:S02]  /*02a0*/  LOP3.LUT R25, R21.reuse, 0x20, RZ, 0xfc, !PT ;  /* 0x0000002015197812 */ /* 0x040fe400078efcff */
[C---:B------:R-:W-:Y:S02]  /*02b0*/  LOP3.LUT R27, R21.reuse, 0x40, RZ, 0xfc, !PT ;  /* 0x00000040151b7812 */ /* 0x040fe400078efcff */
[C---:B------:R-:W-:Y:S02]  /*02c0*/  LOP3.LUT R29, R21.reuse, 0x60, RZ, 0xfc, !PT ;  /* 0x00000060151d7812 */ /* 0x040fe400078efcff */
[-C--:B------:R-:W-:Y:S01]  /*02d0*/  LEA.HI R21, R21, R24.reuse, RZ, 0x1b ;  /* 0x0000001815157211 */ /* 0x080fe200078fd8ff */
[----:B----4-:R-:W-:Y:S01]  /*02e0*/  UPRMT UR4, UR5, 0x654, UR4 ;  /* 0x0000065405047896 */ /* 0x010fe20008000004 */
[----:B------:R-:W-:-:S02]  /*02f0*/  LEA.HI R16, R25, R24, RZ, 0x1b ;  /* 0x0000001819107211 */ /* 0x000fc400078fd8ff */
[-C--:B------:R-:W-:Y:S02]  /*0300*/  LEA.HI R20, R27, R24.reuse, RZ, 0x1b ;  /* 0x000000181b147211 */ /* 0x080fe400078fd8ff */
[----:B-1----:R-:W-:Y:S02]  /*0310*/  LEA.HI R18, R29, R24, RZ, 0x1b ;  /* 0x000000181d127211 */ /* 0x002fe400078fd8ff */
[----:B------:R-:W-:Y:S02]  /*0320*/  LEA R19, R16, UR4, 0x2 ;  /* 0x0000000410137c11 */ /* 0x000fe4000f8e10ff */
[----:B------:R-:W-:Y:S02]  /*0330*/  LEA R20, R20, UR4, 0x2 ;  /* 0x0000000414147c11 */ /* 0x000fe4000f8e10ff */
[----:B------:R-:W-:Y:S02]  /*0340*/  LOP3.LUT R17, R17, 0x1c, R2, 0xf8, !PT ;  /* 0x0000001c11117812 */ /* 0x000fe400078ef802 */
[C---:B--2---:R-:W-:Y:S01]  /*0350*/  FSETP.GEU.AND P5, PT, R12.reuse, -R8, PT ;  /* 0x800000080c00720b */ /* 0x044fe20003fae000 */
[C---:B------:R-:W-:Y:S01]  /*0360*/  FADD R8, R12.reuse, R8 ;  /* 0x000000080c087221 */ /* 0x040fe20000000000 */
[C---:B------:R-:W-:Y:S01]  /*0370*/  FSETP.GEU.AND P6, PT, R15.reuse, -R11, PT ;  /* 0x8000000b0f00720b */ /* 0x040fe20003fce000 */
[----:B------:R-:W-:Y:S01]  /*0380*/  FADD R11, R15, R11 ;  /* 0x0000000b0f0b7221 */ /* 0x000fe20000000000 */
[C---:B---3--:R-:W-:Y:S01]  /*0390*/  FSETP.GEU.AND P0, PT, R12.reuse, -R4, PT ;  /* 0x800000040c00720b */ /* 0x048fe20003f0e000 */
[----:B------:R-:W-:Y:S01]  /*03a0*/  FADD R4, R12, R4 ;  /* 0x000000040c047221 */ /* 0x000fe20000000000 */
[C---:B------:R-:W-:Y:S01]  /*03b0*/  FSETP.GEU.AND P3, PT, R14.reuse, -R6, PT ;  /* 0x800000060e00720b */ /* 0x040fe20003f6e000 */
[C---:B------:R-:W-:Y:S01]  /*03c0*/  FADD R6, R14.reuse, R6 ;  /* 0x000000060e067221 */ /* 0x040fe20000000000 */
[C---:B------:R-:W-:Y:S01]  /*03d0*/  FSETP.GEU.AND P1, PT, R13.reuse, -R5, PT ;  /* 0x800000050d00720b */ /* 0x040fe20003f2e000 */
[C---:B------:R-:W-:Y:S01]  /*03e0*/  FADD R5, R13.reuse, R5 ;  /* 0x000000050d057221 */ /* 0x040fe20000000000 */
[C---:B------:R-:W-:Y:S01]  /*03f0*/  FSETP.GEU.AND P2, PT, R13.reuse, -R9, PT ;  /* 0x800000090d00720b */ /* 0x040fe20003f4e000 */
[----:B------:R-:W-:Y:S01]  /*0400*/  FADD R9, R13, R9 ;  /* 0x000000090d097221 */ /* 0x000fe20000000000 */
[C---:B------:R-:W-:Y:S01]  /*0410*/  FSETP.GEU.AND P4, PT, R14.reuse, -R10, PT ;  /* 0x8000000a0e00720b */ /* 0x040fe20003f8e000 */
[----:B------:R-:W-:Y:S01]  /*0420*/  FADD R14, R14, R10 ;  /* 0x0000000a0e0e7221 */ /* 0x000fe20000000000 */
[----:B------:R-:W-:-:S02]  /*0430*/  SHF.R.U32.HI R12, RZ, 0x5, R2 ;  /* 0x00000005ff0c7819 */ /* 0x000fc40000011602 */
[----:B------:R-:W-:Y:S02]  /*0440*/  LEA R10, R21, UR4, 0x2 ;  /* 0x00000004150a7c11 */ /* 0x000fe4000f8e10ff */
[----:B------:R-:W-:Y:S02]  /*0450*/  FSEL R13, R8, RZ, P5 ;  /* 0x000000ff080d7208 */ /* 0x000fe40002800000 */
[----:B------:R-:W-:Y:S02]  /*0460*/  FSEL R8, R11, RZ, P6 ;  /* 0x000000ff0b087208 */ /* 0x000fe40003000000 */
[----:B------:R-:W-:Y:S02]  /*0470*/  LOP3.LUT R11, R2, 0x1fc, RZ, 0xc0, !PT ;  /* 0x000001fc020b7812 */ /* 0x000fe400078ec0ff */
[----:B------:R-:W-:Y:S01]  /*0480*/  SGXT.U32 R12, R12, 0x4 ;  /* 0x000000040c0c781a */ /* 0x000fe20000000000 */
[----:B------:R1:W-:Y:S01]  /*0490*/  STS [R10], R13 ;  /* 0x0000000d0a007388 */ /* 0x0003e20000000800 */
[C---:B------:R-:W-:Y:S01]  /*04a0*/  FSETP.GEU.AND P5, PT, R15.reuse, -R7, PT ;  /* 0x800000070f00720b */ /* 0x040fe20003fae000 */
[----:B------:R-:W-:Y:S01]  /*04b0*/  FADD R7, R15, R7 ;  /* 0x000000070f077221 */ /* 0x000fe20000000000 */
[----:B------:R-:W-:-:S02]  /*04c0*/  FSEL R9, R9, RZ, P2 ;  /* 0x000000ff09097208 */ /* 0x000fc40001000000 */
[----:B------:R-:W-:Y:S02]  /*04d0*/  FSEL R14, R14, RZ, P4 ;  /* 0x000000ff0e0e7208 */ /* 0x000fe40002000000 */
[----:B------:R-:W-:Y:S02]  /*04e0*/  LEA R21, R18, UR4, 0x2 ;  /* 0x0000000412157c11 */ /* 0x000fe4000f8e10ff */
[----:B-1----:R-:W-:Y:S01]  /*04f0*/  FSEL R13, R4, RZ, P0 ;  /* 0x000000ff040d7208 */ /* 0x002fe20000000000 */
[----:B------:R-:W-:Y:S01]  /*0500*/  IMAD.IADD R4, R11, 0x1, R12 ;  /* 0x000000010b047824 */ /* 0x000fe200078e020c */
[----:B------:R-:W-:Y:S01]  /*0510*/  FSEL R12, R5, RZ, P1 ;  /* 0x000000ff050c7208 */ /* 0x000fe20000800000 */
[----:B------:R-:W-:Y:S01]  /*0520*/  STS [R19+0x80], R9 ;  /* 0x0000800913007388 */ /* 0x000fe20000000800 */
[----:B------:R-:W-:Y:S02]  /*0530*/  FSEL R15, R6, RZ, P3 ;  /* 0x000000ff060f7208 */ /* 0x000fe40001800000 */
[----:B------:R-:W-:Y:S01]  /*0540*/  FSEL R16, R7, RZ, P5 ;  /* 0x000000ff07107208 */ /* 0x000fe20002800000 */
[----:B------:R-:W-:Y:S04]  /*0550*/  STS [R20+0x100], R14 ;  /* 0x0001000e14007388 */ /* 0x000fe80000000800 */
[----:B------:R1:W-:Y:S04]  /*0560*/  STS [R21+0x180], R8 ;  /* 0x0001800815007388 */ /* 0x0003e80000000800 */
[----:B------:R2:W-:Y:S04]  /*0570*/  STS [R10+0x40], R13 ;  /* 0x0000400d0a007388 */ /* 0x0005e80000000800 */
[----:B------:R-:W-:Y:S01]  /*0580*/  STS [R19+0xc0], R12 ;  /* 0x0000c00c13007388 */ /* 0x000fe20000000800 */
[----:B------:R-:W-:Y:S01]  /*0590*/  LEA R18, R4, UR4, 0x2 ;  /* 0x0000000404127c11 */ /* 0x000fe2000f8e10ff */
[----:B-1----:R-:W1:Y:S02]  /*05a0*/  LDC.64 R8, c[0x0][0x220] ;  /* 0x00008800ff087b82 */ /* 0x002e640000000a00 */
[----:B------:R-:W-:Y:S04]  /*05b0*/  STS [R20+0x140], R15 ;  /* 0x0001400f14007388 */ /* 0x000fe80000000800 */
[----:B------:R-:W-:Y:S02]  /*05c0*/  STS [R21+0x1c0], R16 ;  /* 0x0001c01015007388 */ /* 0x000fe40000000800 */
[----:B------:R-:W-:Y:S06]  /*05d0*/  BAR.SYNC.DEFER_BLOCKING 0x0 ;  /* 0x0000000000007b1d */ /* 0x000fec0000010000 */
[----:B------:R-:W-:Y:S04]  /*05e0*/  LDS R4, [R18] ;  /* 0x0000000012047984 */ /* 0x000fe80000000800 */
[----:B------:R-:W-:Y:S04]  /*05f0*/  LDS R5, [R18+0x4] ;  /* 0x0000040012057984 */ /* 0x000fe80000000800 */
[----:B------:R-:W-:Y:S04]  /*0600*/  LDS R6, [R18+0x8] ;  /* 0x0000080012067984 */ /* 0x000fe80000000800 */
[----:B------:R-:W3:Y:S01]  /*0610*/  LDS R7, [R18+0xc] ;  /* 0x00000c0012077984 */ /* 0x000ee20000000800 */
[----:B------:R-:W-:-:S02]  /*0620*/  LOP3.LUT R2, R3, R0, RZ, 0xfc, !PT ;  /* 0x0000000003027212 */ /* 0x000fc400078efcff */
[----:B------:R-:W-:Y:S02]  /*0630*/  ISETP.GE.AND P0, PT, R17, 0x100, PT ;  /* 0x000001001100780c */ /* 0x000fe40003f06270 */
[----:B--2---:R-:W-:Y:S01]  /*0640*/  LOP3.LUT R10, R11, 0x200, RZ, 0xfc, !PT ;  /* 0x000002000b0a7812 */ /* 0x004fe200078efcff */
[----:B------:R-:W-:-:S03]  /*0650*/  IMAD R13, R2, 0x100, R17 ;  /* 0x00000100020d7824 */ /* 0x000fc600078e0211 */
[----:B------:R-:W-:Y:S01]  /*0660*/  LEA.HI R2, R10, R11, RZ, 0x1b ;  /* 0x0000000b0a027211 */ /* 0x000fe200078fd8ff */
[----:B-1----:R-:W-:-:S03]  /*0670*/  IMAD.WIDE R10, R13, 0x4, R8 ;  /* 0x000000040d0a7825 */ /* 0x002fc600078e0208 */
[----:B------:R-:W-:-:S03]  /*0680*/  LEA R2, R2, UR4, 0x2 ;  /* 0x0000000402027c11 */ /* 0x000fc6000f8e10ff */
[----:B---3--:R1:W-:Y:S01]  /*0690*/  @!P0 STG.E.128 desc[UR6][R10.64], R4 ;  /* 0x000000040a008986 */ /* 0x0083e2000c101d06 */
[----:B------:R-:W-:Y:S05]  /*06a0*/  @P0 EXIT ;  /* 0x000000000000094d */ /* 0x000fea0003800000 */
[----:B-1----:R-:W-:Y:S01]  /*06b0*/  LDS R4, [R2+0x800] ;  /* 0x0008000002047984 */ /* 0x002fe20000000800 */
[----:B------:R-:W-:-:S03]  /*06c0*/  LOP3.LUT R0, R3, 0x10, R0, 0xfe, !PT ;  /* 0x0000001003007812 */ /* 0x000fc600078efe00 */
[----:B------:R-:W-:Y:S02]  /*06d0*/  LDS R5, [R2+0x804] ;  /* 0x0008040002057984 */ /* 0x000fe40000000800 */
[----:B------:R-:W-:Y:S02]  /*06e0*/  IMAD R17, R0, 0x100, R17 ;  /* 0x0000010000117824 */ /* 0x000fe400078e0211 */
[----:B------:R-:W-:Y:S02]  /*06f0*/  LDS R6, [R2+0x808] ;  /* 0x0008080002067984 */ /* 0x000fe40000000800 */
[----:B------:R-:W-:Y:S02]  /*0700*/  IMAD.WIDE R8, R17, 0x4, R8 ;  /* 0x0000000411087825 */ /* 0x000fe400078e0208 */
[----:B------:R-:W0:Y:S04]  /*0710*/  LDS R7, [R2+0x80c] ;  /* 0x00080c0002077984 */ /* 0x000e280000000800 */
[----:B0-----:R-:W-:Y:S01]  /*0720*/  STG.E.128 desc[UR6][R8.64], R4 ;  /* 0x0000000408007986 */ /* 0x001fe2000c101d06 */
[----:B------:R-:W-:Y:S05]  /*0730*/  EXIT ;  /* 0x000000000000794d */ /* 0x000fea0003800000 */
.L_x_0:
[----:B------:R-:W-:-:S00]  /*0740*/  BRA `(.L_x_0) ;  /* 0xfffffffc00fc7947 */ /* 0x000fc0000383ffff */
[----:B------:R-:W-:-:S00]  /*0750*/  NOP ;  /* 0x0000000000007918 */ /* 0x000fc00000000000 */
        /* <DEDUP_REMOVED lines=10> */
.L_x_1:


//--------------------- .nv.shared.triton_poi_fused_convolution_div_max_pool2d_with_indices_relu_sub_26 --------------------------
	.section	.nv.shared.triton_poi_fused_convolution_div_max_pool2d_with_indices_relu_sub_26,"aw",@nobits
	.sectionflags	@""
	.align	16
	.zero		1024


//--------------------- .nv.constant0.triton_poi_fused_convolution_div_max_pool2d_with_indices_relu_sub_26 --------------------------
	.section	.nv.constant0.triton_poi_fused_convolution_div_max_pool2d_with_indices_relu_sub_26,"a",@progbits
	.sectionflags	@""
	.align	4
.nv.constant0.triton_poi_fused_convolution_div_max_pool2d_with_indices_relu_sub_26:
	.zero		560
